//
// Generated by NVIDIA NVVM Compiler
//
// Compiler Build ID: CL-36424714
// Cuda compilation tools, release 13.0, V13.0.88
// Based on NVVM 20.0.0
//

.version 9.0
.target sm_100
.address_size 64

	// .globl	_Z8revArrayiPf

.visible .entry _Z8revArrayiPf(
	.param .u32 _Z8revArrayiPf_param_0,
	.param .u64 .ptr .align 1 _Z8revArrayiPf_param_1
)
{
	.reg .pred 	%p<2>;
	.reg .b32 	%r<11>;
	.reg .b32 	%f<3>;
	.reg .b64 	%rd<7>;

	ld.param.u32 	%r2, [_Z8revArrayiPf_param_0];
	ld.param.u64 	%rd1, [_Z8revArrayiPf_param_1];
	mov.u32 	%r3, %tid.x;
	mov.u32 	%r4, %ctaid.x;
	mov.u32 	%r5, %ntid.x;
	mad.lo.s32 	%r1, %r4, %r5, %r3;
	shr.u32 	%r6, %r2, 31;
	add.s32 	%r7, %r2, %r6;
	shr.s32 	%r8, %r7, 1;
	setp.ge.s32 	%p1, %r1, %r8;
	@%p1 bra 	$L__BB0_2;
	cvta.to.global.u64 	%rd2, %rd1;
	mul.wide.s32 	%rd3, %r1, 4;
	add.s64 	%rd4, %rd2, %rd3;
	ld.global.f32 	%f1, [%rd4];
	not.b32 	%r9, %r1;
	add.s32 	%r10, %r2, %r9;
	mul.wide.s32 	%rd5, %r10, 4;
	add.s64 	%rd6, %rd2, %rd5;
	ld.global.f32 	%f2, [%rd6];
	st.global.f32 	[%rd4], %f2;
	st.global.f32 	[%rd6], %f1;
$L__BB0_2:
	ret;

}


// ===== COMPILED SASS (sm_100) =====

	.target	sm_100

	.elftype	@"ET_EXEC"


//--------------------- .note.nv.tkinfo           --------------------------
	.section	.note.nv.tkinfo,"",@"SHT_NOTE"
	.sectionflags	@"SHF_NOTE_NV_TKINFO"
	.tkinfo
        /*0018*/ 	.word	0x00000002
        /*0030*/ 	.string	""
        /*0030*/ 	.string	"ptxas"
        /*0030*/ 	.string	"Cuda compilation tools, release 13.0, V13.0.88"
        /*0030*/ 	.string	"Build cuda_13.0.r13.0/compiler.36424714_0"
        /*0030*/ 	.string	"-arch sm_100 -m 64 "



//--------------------- .note.nv.cuinfo           --------------------------
	.section	.note.nv.cuinfo,"",@"SHT_NOTE"
	.sectionflags	@"SHF_NOTE_NV_CUINFO"
        /*0018*/ 	.short	0x0002
        /*001a*/ 	.short	0x0064
        /*001c*/ 	.short	0x0082
	.zero		2


//--------------------- .nv.info                  --------------------------
	.section	.nv.info,"",@"SHT_CUDA_INFO"
	.align	4


	//----- nvinfo : EIATTR_REGCOUNT
	.align		4
        /*0000*/ 	.byte	0x04, 0x2f
        /*0002*/ 	.short	(.L_1 - .L_0)
	.align		4
.L_0:
        /*0004*/ 	.word	index@(_Z8revArrayiPf)
        /*0008*/ 	.word	0x0000000c


	//----- nvinfo : EIATTR_FRAME_SIZE
	.align		4
.L_1:
        /*000c*/ 	.byte	0x04, 0x11
        /*000e*/ 	.short	(.L_3 - .L_2)
	.align		4
.L_2:
        /*0010*/ 	.word	index@(_Z8revArrayiPf)
        /*0014*/ 	.word	0x00000000


	//----- nvinfo : EIATTR_MIN_STACK_SIZE
	.align		4
.L_3:
        /*0018*/ 	.byte	0x04, 0x12
        /*001a*/ 	.short	(.L_5 - .L_4)
	.align		4
.L_4:
        /*001c*/ 	.word	index@(_Z8revArrayiPf)
        /*0020*/ 	.word	0x00000000
.L_5:


//--------------------- .nv.compat                --------------------------
	.section	.nv.compat,"",@"SHT_CUDA_COMPAT_INFO"
	.align	4
        /*0000*/ 	.byte	0x02, 0x09, 0x00, 0x00, 0x02, 0x02, 0x01, 0x00, 0x02, 0x05, 0x05, 0x00, 0x03, 0x07, 0x01, 0x01
        /*0010*/ 	.byte	0x02, 0x03, 0x00, 0x00, 0x02, 0x06, 0x01, 0x00, 0x04, 0x0b, 0x08, 0x00, 0x09, 0x00, 0x00, 0x00
        /*0020*/ 	.byte	0x00, 0x00, 0x00, 0x00


//--------------------- .nv.info._Z8revArrayiPf   --------------------------
	.section	.nv.info._Z8revArrayiPf,"",@"SHT_CUDA_INFO"
	.sectionflags	@""
	.align	4


	//----- nvinfo : EIATTR_CUDA_API_VERSION
	.align		4
        /*0000*/ 	.byte	0x04, 0x37
        /*0002*/ 	.short	(.L_7 - .L_6)
.L_6:
        /*0004*/ 	.word	0x00000082


	//----- nvinfo : EIATTR_KPARAM_INFO
	.align		4
.L_7:
        /*0008*/ 	.byte	0x04, 0x17
        /*000a*/ 	.short	(.L_9 - .L_8)
.L_8:
        /*000c*/ 	.word	0x00000000
        /*0010*/ 	.short	0x0001
        /*0012*/ 	.short	0x0008
        /*0014*/ 	.byte	0x00, 0xf5, 0x21, 0x00


	//----- nvinfo : EIATTR_KPARAM_INFO
	.align		4
.L_9:
        /*0018*/ 	.byte	0x04, 0x17
        /*001a*/ 	.short	(.L_11 - .L_10)
.L_10:
        /*001c*/ 	.word	0x00000000
        /*0020*/ 	.short	0x0000
        /*0022*/ 	.short	0x0000
        /*0024*/ 	.byte	0x00, 0xf0, 0x11, 0x00


	//----- nvinfo : EIATTR_SPARSE_MMA_MASK
	.align		4
.L_11:
        /*0028*/ 	.byte	0x03, 0x50
        /*002a*/ 	.short	0x0000


	//----- nvinfo : EIATTR_MAXREG_COUNT
	.align		4
        /*002c*/ 	.byte	0x03, 0x1b
        /*002e*/ 	.short	0x00ff


	//----- nvinfo : EIATTR_MERCURY_ISA_VERSION
	.align		4
        /*0030*/ 	.byte	0x03, 0x5f
        /*0032*/ 	.short	0x0101


	//----- nvinfo : EIATTR_VRC_CTA_INIT_COUNT
	.align		4
        /*0034*/ 	.byte	0x02, 0x4a
	.zero		1
	.zero		1


	//----- nvinfo : EIATTR_EXIT_INSTR_OFFSETS
	.align		4
        /*0038*/ 	.byte	0x04, 0x1c
        /*003a*/ 	.short	(.L_13 - .L_12)


	//   ....[0]....
.L_12:
        /*003c*/ 	.word	0x00000090


	//   ....[1]....
        /*0040*/ 	.word	0x00000140


	//----- nvinfo : EIATTR_CBANK_PARAM_SIZE
	.align		4
.L_13:
        /*0044*/ 	.byte	0x03, 0x19
        /*0046*/ 	.short	0x0010


	//----- nvinfo : EIATTR_PARAM_CBANK
	.align		4
        /*0048*/ 	.byte	0x04, 0x0a
        /*004a*/ 	.short	(.L_15 - .L_14)
	.align		4
.L_14:
        /*004c*/ 	.word	index@(.nv.constant0._Z8revArrayiPf)
        /*0050*/ 	.short	0x0380
        /*0052*/ 	.short	0x0010


	//----- nvinfo : EIATTR_SW_WAR
	.align		4
.L_15:
        /*0054*/ 	.byte	0x04, 0x36
        /*0056*/ 	.short	(.L_17 - .L_16)
.L_16:
        /*0058*/ 	.word	0x00000008
.L_17:


//--------------------- .nv.callgraph             --------------------------
	.section	.nv.callgraph,"",@"SHT_CUDA_CALLGRAPH"
	.align	4
	.sectionentsize	8
	.align		4
        /*0000*/ 	.word	0x00000000
	.align		4
        /*0004*/ 	.word	0xffffffff
	.align		4
        /*0008*/ 	.word	0x00000000
	.align		4
        /*000c*/ 	.word	0xfffffffe
	.align		4
        /*0010*/ 	.word	0x00000000
	.align		4
        /*0014*/ 	.word	0xfffffffd
	.align		4
        /*0018*/ 	.word	0x00000000
	.align		4
        /*001c*/ 	.word	0xfffffffc


//--------------------- .text._Z8revArrayiPf      --------------------------
	.section	.text._Z8revArrayiPf,"ax",@progbits
	.align	128
        .global         _Z8revArrayiPf
        .type           _Z8revArrayiPf,@function
        .size           _Z8revArrayiPf,(.L_x_1 - _Z8revArrayiPf)
        .other          _Z8revArrayiPf,@"STO_CUDA_ENTRY STV_DEFAULT"
_Z8revArrayiPf:
.text._Z8revArrayiPf:
[----:B------:R-:W-:Y:S01]  /*0000*/  LDC R1, c[0x0][0x37c] ;  /* 0x0000df00ff017b82 */ /* 0x000fe20000000800 */
[----:B------:R-:W0:Y:S07]  /*0010*/  S2R R7, SR_TID.X ;  /* 0x0000000000077919 */ /* 0x000e2e0000002100 */
[----:B------:R-:W0:Y:S01]  /*0020*/  S2UR UR5, SR_CTAID.X ;  /* 0x00000000000579c3 */ /* 0x000e220000002500 */
[----:B------:R-:W1:Y:S07]  /*0030*/  LDCU UR6, c[0x0][0x380] ;  /* 0x00007000ff0677ac */ /* 0x000e6e0008000800 */
[----:B------:R-:W0:Y:S01]  /*0040*/  LDC R0, c[0x0][0x360] ;  /* 0x0000d800ff007b82 */ /* 0x000e220000000800 */
[----:B-1----:R-:W-:-:S04]  /*0050*/  ULEA.HI UR4, UR6, UR6, URZ, 0x1 ;  /* 0x0000000606047291 */ /* 0x002fc8000f8f08ff */
[----:B------:R-:W-:Y:S01]  /*0060*/  USHF.R.S32.HI UR4, URZ, 0x1, UR4 ;  /* 0x00000001ff047899 */ /* 0x000fe20008011404 */
[----:B0-----:R-:W-:-:S05]  /*0070*/  IMAD R7, R0, UR5, R7 ;  /* 0x0000000500077c24 */ /* 0x001fca000f8e0207 */
[----:B------:R-:W-:-:S13]  /*0080*/  ISETP.GE.AND P0, PT, R7, UR4, PT ;  /* 0x0000000407007c0c */ /* 0x000fda000bf06270 */
[----:B------:R-:W-:Y:S05]  /*0090*/  @P0 EXIT ;  /* 0x000000000000094d */ /* 0x000fea0003800000 */
[----:B------:R-:W0:Y:S01]  /*00a0*/  LDC.64 R2, c[0x0][0x388] ;  /* 0x0000e200ff027b82 */ /* 0x000e220000000a00 */
[----:B------:R-:W1:Y:S01]  /*00b0*/  LDCU.64 UR4, c[0x0][0x358] ;  /* 0x00006b00ff0477ac */ /* 0x000e620008000a00 */
[----:B------:R-:W-:-:S04]  /*00c0*/  LOP3.LUT R0, RZ, R7, RZ, 0x33, !PT ;  /* 0x00000007ff007212 */ /* 0x000fc800078e33ff */
[----:B------:R-:W-:-:S05]  /*00d0*/  IADD3 R5, PT, PT, R0, UR6, RZ ;  /* 0x0000000600057c10 */ /* 0x000fca000fffe0ff */
[----:B0-----:R-:W-:-:S04]  /*00e0*/  IMAD.WIDE R4, R5, 0x4, R2 ;  /* 0x0000000405047825 */ /* 0x001fc800078e0202 */
[----:B------:R-:W-:Y:S01]  /*00f0*/  IMAD.WIDE R2, R7, 0x4, R2 ;  /* 0x0000000407027825 */ /* 0x000fe200078e0202 */
[----:B-1----:R-:W2:Y:S04]  /*0100*/  LDG.E R9, desc[UR4][R4.64] ;  /* 0x0000000404097981 */ /* 0x002ea8000c1e1900 */
[----:B------:R-:W3:Y:S04]  /*0110*/  LDG.E R7, desc[UR4][R2.64] ;  /* 0x0000000402077981 */ /* 0x000ee8000c1e1900 */
[----:B--2---:R-:W-:Y:S04]  /*0120*/  STG.E desc[UR4][R2.64], R9 ;  /* 0x0000000902007986 */ /* 0x004fe8000c101904 */
[----:B---3--:R-:W-:Y:S01]  /*0130*/  STG.E desc[UR4][R4.64], R7 ;  /* 0x0000000704007986 */ /* 0x008fe2000c101904 */
[----:B------:R-:W-:Y:S05]  /*0140*/  EXIT ;  /* 0x000000000000794d */ /* 0x000fea0003800000 */
.L_x_0:
[----:B------:R-:W-:-:S00]  /*0150*/  BRA `(.L_x_0) ;  /* 0xfffffffc00fc7947 */ /* 0x000fc0000383ffff */
[----:B------:R-:W-:-:S00]  /*0160*/  NOP ;  /* 0x0000000000007918 */ /* 0x000fc00000000000 */
        /* <DEDUP_REMOVED lines=9> */
.L_x_1:


//--------------------- .nv.shared.reserved.0     --------------------------
	.section	.nv.shared.reserved.0,"aw",@nobits
	.weak		__nv_reservedSMEM_offset_0_alias
	.size		__nv_reservedSMEM_offset_0_alias, 0, 64
	.other		__nv_reservedSMEM_offset_0_alias,@"STO_CUDA_RESERVED_SHARED STV_DEFAULT"
__nv_reservedSMEM_offset_0_alias:
	.zero		0
	.zero		64


//--------------------- .nv.constant0._Z8revArrayiPf --------------------------
	.section	.nv.constant0._Z8revArrayiPf,"a",@progbits
	.sectionflags	@""
	.align	4
.nv.constant0._Z8revArrayiPf:
	.zero		912


//--------------------- SYMBOLS --------------------------

	.type		.nv.reservedSmem.offset0,@object
	.size		.nv.reservedSmem.offset0,0x4
